//
// Generated by NVIDIA NVVM Compiler
//
// Compiler Build ID: CL-36424714
// Cuda compilation tools, release 13.0, V13.0.88
// Based on NVVM 20.0.0
//

.version 9.0
.target sm_100
.address_size 64

	// .globl	_ZN3cub18CUB_300001_SM_10006detail11EmptyKernelIvEEvv
.global .align 1 .b8 _ZN40_INTERNAL_eb899c4a_4_k_cu_0d48a1e0_457614cuda3std3__45__cpo5beginE[1];
.global .align 1 .b8 _ZN40_INTERNAL_eb899c4a_4_k_cu_0d48a1e0_457614cuda3std3__45__cpo3endE[1];
.global .align 1 .b8 _ZN40_INTERNAL_eb899c4a_4_k_cu_0d48a1e0_457614cuda3std3__45__cpo6cbeginE[1];
.global .align 1 .b8 _ZN40_INTERNAL_eb899c4a_4_k_cu_0d48a1e0_457614cuda3std3__45__cpo4cendE[1];
.global .align 1 .b8 _ZN40_INTERNAL_eb899c4a_4_k_cu_0d48a1e0_457614cuda3std3__45__cpo6rbeginE[1];
.global .align 1 .b8 _ZN40_INTERNAL_eb899c4a_4_k_cu_0d48a1e0_457614cuda3std3__45__cpo4rendE[1];
.global .align 1 .b8 _ZN40_INTERNAL_eb899c4a_4_k_cu_0d48a1e0_457614cuda3std3__45__cpo7crbeginE[1];
.global .align 1 .b8 _ZN40_INTERNAL_eb899c4a_4_k_cu_0d48a1e0_457614cuda3std3__45__cpo5crendE[1];
.global .align 1 .b8 _ZN40_INTERNAL_eb899c4a_4_k_cu_0d48a1e0_457614cuda3std3__442_GLOBAL__N__eb899c4a_4_k_cu_0d48a1e0_457616ignoreE[1];
.global .align 1 .b8 _ZN40_INTERNAL_eb899c4a_4_k_cu_0d48a1e0_457614cuda3std3__419piecewise_constructE[1];
.global .align 1 .b8 _ZN40_INTERNAL_eb899c4a_4_k_cu_0d48a1e0_457614cuda3std3__48in_placeE[1];
.global .align 1 .b8 _ZN40_INTERNAL_eb899c4a_4_k_cu_0d48a1e0_457614cuda3std3__420unreachable_sentinelE[1];
.global .align 1 .b8 _ZN40_INTERNAL_eb899c4a_4_k_cu_0d48a1e0_457614cuda3std3__47nulloptE[1];
.global .align 1 .b8 _ZN40_INTERNAL_eb899c4a_4_k_cu_0d48a1e0_457614cuda3std3__48unexpectE[1];
.global .align 1 .b8 _ZN40_INTERNAL_eb899c4a_4_k_cu_0d48a1e0_457614cuda3std6ranges3__45__cpo4swapE[1];
.global .align 1 .b8 _ZN40_INTERNAL_eb899c4a_4_k_cu_0d48a1e0_457614cuda3std6ranges3__45__cpo9iter_moveE[1];
.global .align 1 .b8 _ZN40_INTERNAL_eb899c4a_4_k_cu_0d48a1e0_457614cuda3std6ranges3__45__cpo5beginE[1];
.global .align 1 .b8 _ZN40_INTERNAL_eb899c4a_4_k_cu_0d48a1e0_457614cuda3std6ranges3__45__cpo3endE[1];
.global .align 1 .b8 _ZN40_INTERNAL_eb899c4a_4_k_cu_0d48a1e0_457614cuda3std6ranges3__45__cpo6cbeginE[1];
.global .align 1 .b8 _ZN40_INTERNAL_eb899c4a_4_k_cu_0d48a1e0_457614cuda3std6ranges3__45__cpo4cendE[1];
.global .align 1 .b8 _ZN40_INTERNAL_eb899c4a_4_k_cu_0d48a1e0_457614cuda3std6ranges3__45__cpo7advanceE[1];
.global .align 1 .b8 _ZN40_INTERNAL_eb899c4a_4_k_cu_0d48a1e0_457614cuda3std6ranges3__45__cpo9iter_swapE[1];
.global .align 1 .b8 _ZN40_INTERNAL_eb899c4a_4_k_cu_0d48a1e0_457614cuda3std6ranges3__45__cpo4nextE[1];
.global .align 1 .b8 _ZN40_INTERNAL_eb899c4a_4_k_cu_0d48a1e0_457614cuda3std6ranges3__45__cpo4prevE[1];
.global .align 1 .b8 _ZN40_INTERNAL_eb899c4a_4_k_cu_0d48a1e0_457614cuda3std6ranges3__45__cpo4dataE[1];
.global .align 1 .b8 _ZN40_INTERNAL_eb899c4a_4_k_cu_0d48a1e0_457614cuda3std6ranges3__45__cpo5cdataE[1];
.global .align 1 .b8 _ZN40_INTERNAL_eb899c4a_4_k_cu_0d48a1e0_457614cuda3std6ranges3__45__cpo4sizeE[1];
.global .align 1 .b8 _ZN40_INTERNAL_eb899c4a_4_k_cu_0d48a1e0_457614cuda3std6ranges3__45__cpo5ssizeE[1];
.global .align 1 .b8 _ZN40_INTERNAL_eb899c4a_4_k_cu_0d48a1e0_457614cuda3std6ranges3__45__cpo8distanceE[1];
.global .align 1 .b8 _ZN40_INTERNAL_eb899c4a_4_k_cu_0d48a1e0_457616thrust24THRUST_300001_SM_1000_NS6system6detail10sequential3seqE[1];
.global .align 1 .b8 _ZN40_INTERNAL_eb899c4a_4_k_cu_0d48a1e0_457616thrust24THRUST_300001_SM_1000_NS6system3cpp3parE[1];
.global .align 1 .b8 _ZN40_INTERNAL_eb899c4a_4_k_cu_0d48a1e0_457616thrust24THRUST_300001_SM_1000_NS8cuda_cub3parE[1];
.global .align 1 .b8 _ZN40_INTERNAL_eb899c4a_4_k_cu_0d48a1e0_457616thrust24THRUST_300001_SM_1000_NS8cuda_cub10par_nosyncE[1];
.global .align 1 .b8 _ZN40_INTERNAL_eb899c4a_4_k_cu_0d48a1e0_457616thrust24THRUST_300001_SM_1000_NS12placeholders2_1E[1];
.global .align 1 .b8 _ZN40_INTERNAL_eb899c4a_4_k_cu_0d48a1e0_457616thrust24THRUST_300001_SM_1000_NS12placeholders2_2E[1];
.global .align 1 .b8 _ZN40_INTERNAL_eb899c4a_4_k_cu_0d48a1e0_457616thrust24THRUST_300001_SM_1000_NS12placeholders2_3E[1];
.global .align 1 .b8 _ZN40_INTERNAL_eb899c4a_4_k_cu_0d48a1e0_457616thrust24THRUST_300001_SM_1000_NS12placeholders2_4E[1];
.global .align 1 .b8 _ZN40_INTERNAL_eb899c4a_4_k_cu_0d48a1e0_457616thrust24THRUST_300001_SM_1000_NS12placeholders2_5E[1];
.global .align 1 .b8 _ZN40_INTERNAL_eb899c4a_4_k_cu_0d48a1e0_457616thrust24THRUST_300001_SM_1000_NS12placeholders2_6E[1];
.global .align 1 .b8 _ZN40_INTERNAL_eb899c4a_4_k_cu_0d48a1e0_457616thrust24THRUST_300001_SM_1000_NS12placeholders2_7E[1];
.global .align 1 .b8 _ZN40_INTERNAL_eb899c4a_4_k_cu_0d48a1e0_457616thrust24THRUST_300001_SM_1000_NS12placeholders2_8E[1];
.global .align 1 .b8 _ZN40_INTERNAL_eb899c4a_4_k_cu_0d48a1e0_457616thrust24THRUST_300001_SM_1000_NS12placeholders2_9E[1];
.global .align 1 .b8 _ZN40_INTERNAL_eb899c4a_4_k_cu_0d48a1e0_457616thrust24THRUST_300001_SM_1000_NS12placeholders3_10E[1];
.global .align 1 .b8 _ZN40_INTERNAL_eb899c4a_4_k_cu_0d48a1e0_457616thrust24THRUST_300001_SM_1000_NS3seqE[1];
.global .align 1 .b8 _ZN40_INTERNAL_eb899c4a_4_k_cu_0d48a1e0_457616thrust24THRUST_300001_SM_1000_NS6deviceE[1];

.visible .entry _ZN3cub18CUB_300001_SM_10006detail11EmptyKernelIvEEvv()
{


	ret;

}


// ===== COMPILED SASS (sm_100) =====

	.target	sm_100

	.elftype	@"ET_EXEC"


//--------------------- .note.nv.tkinfo           --------------------------
	.section	.note.nv.tkinfo,"",@"SHT_NOTE"
	.sectionflags	@"SHF_NOTE_NV_TKINFO"
	.tkinfo
        /*0018*/ 	.word	0x00000002
        /*0030*/ 	.string	""
        /*0030*/ 	.string	"ptxas"
        /*0030*/ 	.string	"Cuda compilation tools, release 13.0, V13.0.88"
        /*0030*/ 	.string	"Build cuda_13.0.r13.0/compiler.36424714_0"
        /*0030*/ 	.string	"-arch sm_100 -m 64 "



//--------------------- .note.nv.cuinfo           --------------------------
	.section	.note.nv.cuinfo,"",@"SHT_NOTE"
	.sectionflags	@"SHF_NOTE_NV_CUINFO"
        /*0018*/ 	.short	0x0002
        /*001a*/ 	.short	0x0064
        /*001c*/ 	.short	0x0082
	.zero		2


//--------------------- .nv.info                  --------------------------
	.section	.nv.info,"",@"SHT_CUDA_INFO"
	.align	4


	//----- nvinfo : EIATTR_REGCOUNT
	.align		4
        /*0000*/ 	.byte	0x04, 0x2f
        /*0002*/ 	.short	(.L_46 - .L_45)
	.align		4
.L_45:
        /*0004*/ 	.word	index@(_ZN3cub18CUB_300001_SM_10006detail11EmptyKernelIvEEvv)
        /*0008*/ 	.word	0x00000004


	//----- nvinfo : EIATTR_FRAME_SIZE
	.align		4
.L_46:
        /*000c*/ 	.byte	0x04, 0x11
        /*000e*/ 	.short	(.L_48 - .L_47)
	.align		4
.L_47:
        /*0010*/ 	.word	index@(_ZN3cub18CUB_300001_SM_10006detail11EmptyKernelIvEEvv)
        /*0014*/ 	.word	0x00000000


	//----- nvinfo : EIATTR_MIN_STACK_SIZE
	.align		4
.L_48:
        /*0018*/ 	.byte	0x04, 0x12
        /*001a*/ 	.short	(.L_50 - .L_49)
	.align		4
.L_49:
        /*001c*/ 	.word	index@(_ZN3cub18CUB_300001_SM_10006detail11EmptyKernelIvEEvv)
        /*0020*/ 	.word	0x00000000
.L_50:


//--------------------- .nv.compat                --------------------------
	.section	.nv.compat,"",@"SHT_CUDA_COMPAT_INFO"
	.align	4
        /*0000*/ 	.byte	0x02, 0x09, 0x00, 0x00, 0x02, 0x02, 0x01, 0x00, 0x02, 0x05, 0x05, 0x00, 0x03, 0x07, 0x01, 0x01
        /*0010*/ 	.byte	0x02, 0x03, 0x00, 0x00, 0x02, 0x06, 0x01, 0x00, 0x04, 0x0b, 0x08, 0x00, 0x09, 0x00, 0x00, 0x00
        /*0020*/ 	.byte	0x00, 0x00, 0x00, 0x00


//--------------------- .nv.info._ZN3cub18CUB_300001_SM_10006detail11EmptyKernelIvEEvv --------------------------
	.section	.nv.info._ZN3cub18CUB_300001_SM_10006detail11EmptyKernelIvEEvv,"",@"SHT_CUDA_INFO"
	.sectionflags	@""
	.align	4


	//----- nvinfo : EIATTR_CUDA_API_VERSION
	.align		4
        /*0000*/ 	.byte	0x04, 0x37
        /*0002*/ 	.short	(.L_52 - .L_51)
.L_51:
        /*0004*/ 	.word	0x00000082


	//----- nvinfo : EIATTR_SPARSE_MMA_MASK
	.align		4
.L_52:
        /*0008*/ 	.byte	0x03, 0x50
        /*000a*/ 	.short	0x0000


	//----- nvinfo : EIATTR_MAXREG_COUNT
	.align		4
        /*000c*/ 	.byte	0x03, 0x1b
        /*000e*/ 	.short	0x00ff


	//----- nvinfo : EIATTR_MERCURY_ISA_VERSION
	.align		4
        /*0010*/ 	.byte	0x03, 0x5f
        /*0012*/ 	.short	0x0101


	//----- nvinfo : EIATTR_VRC_CTA_INIT_COUNT
	.align		4
        /*0014*/ 	.byte	0x02, 0x4a
	.zero		1
	.zero		1


	//----- nvinfo : EIATTR_EXIT_INSTR_OFFSETS
	.align		4
        /*0018*/ 	.byte	0x04, 0x1c
        /*001a*/ 	.short	(.L_54 - .L_53)


	//   ....[0]....
.L_53:
        /*001c*/ 	.word	0x00000010


	//----- nvinfo : EIATTR_SW_WAR
	.align		4
.L_54:
        /*0020*/ 	.byte	0x04, 0x36
        /*0022*/ 	.short	(.L_56 - .L_55)
.L_55:
        /*0024*/ 	.word	0x00000008
.L_56:


//--------------------- .nv.callgraph             --------------------------
	.section	.nv.callgraph,"",@"SHT_CUDA_CALLGRAPH"
	.align	4
	.sectionentsize	8
	.align		4
        /*0000*/ 	.word	0x00000000
	.align		4
        /*0004*/ 	.word	0xffffffff
	.align		4
        /*0008*/ 	.word	0x00000000
	.align		4
        /*000c*/ 	.word	0xfffffffe
	.align		4
        /*0010*/ 	.word	0x00000000
	.align		4
        /*0014*/ 	.word	0xfffffffd
	.align		4
        /*0018*/ 	.word	0x00000000
	.align		4
        /*001c*/ 	.word	0xfffffffc


//--------------------- .nv.constant4             --------------------------
	.section	.nv.constant4,"a",@progbits
	.align	8
	.align		8
.nv.constant4:
        /*0000*/ 	.dword	_ZN40_INTERNAL_eb899c4a_4_k_cu_0d48a1e0_460764cuda3std3__45__cpo5beginE
	.align		8
        /*0008*/ 	.dword	_ZN40_INTERNAL_eb899c4a_4_k_cu_0d48a1e0_460764cuda3std3__45__cpo3endE
	.align		8
        /*0010*/ 	.dword	_ZN40_INTERNAL_eb899c4a_4_k_cu_0d48a1e0_460764cuda3std3__45__cpo6cbeginE
	.align		8
        /*0018*/ 	.dword	_ZN40_INTERNAL_eb899c4a_4_k_cu_0d48a1e0_460764cuda3std3__45__cpo4cendE
	.align		8
        /*0020*/ 	.dword	_ZN40_INTERNAL_eb899c4a_4_k_cu_0d48a1e0_460764cuda3std3__45__cpo6rbeginE
	.align		8
        /*0028*/ 	.dword	_ZN40_INTERNAL_eb899c4a_4_k_cu_0d48a1e0_460764cuda3std3__45__cpo4rendE
	.align		8
        /*0030*/ 	.dword	_ZN40_INTERNAL_eb899c4a_4_k_cu_0d48a1e0_460764cuda3std3__45__cpo7crbeginE
	.align		8
        /*0038*/ 	.dword	_ZN40_INTERNAL_eb899c4a_4_k_cu_0d48a1e0_460764cuda3std3__45__cpo5crendE
	.align		8
        /*0040*/ 	.dword	_ZN40_INTERNAL_eb899c4a_4_k_cu_0d48a1e0_460764cuda3std3__442_GLOBAL__N__eb899c4a_4_k_cu_0d48a1e0_460766ignoreE
	.align		8
        /*0048*/ 	.dword	_ZN40_INTERNAL_eb899c4a_4_k_cu_0d48a1e0_460764cuda3std3__419piecewise_constructE
	.align		8
        /*0050*/ 	.dword	_ZN40_INTERNAL_eb899c4a_4_k_cu_0d48a1e0_460764cuda3std3__48in_placeE
	.align		8
        /*0058*/ 	.dword	_ZN40_INTERNAL_eb899c4a_4_k_cu_0d48a1e0_460764cuda3std3__420unreachable_sentinelE
	.align		8
        /*0060*/ 	.dword	_ZN40_INTERNAL_eb899c4a_4_k_cu_0d48a1e0_460764cuda3std3__47nulloptE
	.align		8
        /*0068*/ 	.dword	_ZN40_INTERNAL_eb899c4a_4_k_cu_0d48a1e0_460764cuda3std3__48unexpectE
	.align		8
        /*0070*/ 	.dword	_ZN40_INTERNAL_eb899c4a_4_k_cu_0d48a1e0_460764cuda3std6ranges3__45__cpo4swapE
	.align		8
        /*0078*/ 	.dword	_ZN40_INTERNAL_eb899c4a_4_k_cu_0d48a1e0_460764cuda3std6ranges3__45__cpo9iter_moveE
	.align		8
        /*0080*/ 	.dword	_ZN40_INTERNAL_eb899c4a_4_k_cu_0d48a1e0_460764cuda3std6ranges3__45__cpo5beginE
	.align		8
        /*0088*/ 	.dword	_ZN40_INTERNAL_eb899c4a_4_k_cu_0d48a1e0_460764cuda3std6ranges3__45__cpo3endE
	.align		8
        /*0090*/ 	.dword	_ZN40_INTERNAL_eb899c4a_4_k_cu_0d48a1e0_460764cuda3std6ranges3__45__cpo6cbeginE
	.align		8
        /*0098*/ 	.dword	_ZN40_INTERNAL_eb899c4a_4_k_cu_0d48a1e0_460764cuda3std6ranges3__45__cpo4cendE
	.align		8
        /*00a0*/ 	.dword	_ZN40_INTERNAL_eb899c4a_4_k_cu_0d48a1e0_460764cuda3std6ranges3__45__cpo7advanceE
	.align		8
        /*00a8*/ 	.dword	_ZN40_INTERNAL_eb899c4a_4_k_cu_0d48a1e0_460764cuda3std6ranges3__45__cpo9iter_swapE
	.align		8
        /*00b0*/ 	.dword	_ZN40_INTERNAL_eb899c4a_4_k_cu_0d48a1e0_460764cuda3std6ranges3__45__cpo4nextE
	.align		8
        /*00b8*/ 	.dword	_ZN40_INTERNAL_eb899c4a_4_k_cu_0d48a1e0_460764cuda3std6ranges3__45__cpo4prevE
	.align		8
        /*00c0*/ 	.dword	_ZN40_INTERNAL_eb899c4a_4_k_cu_0d48a1e0_460764cuda3std6ranges3__45__cpo4dataE
	.align		8
        /*00c8*/ 	.dword	_ZN40_INTERNAL_eb899c4a_4_k_cu_0d48a1e0_460764cuda3std6ranges3__45__cpo5cdataE
	.align		8
        /*00d0*/ 	.dword	_ZN40_INTERNAL_eb899c4a_4_k_cu_0d48a1e0_460764cuda3std6ranges3__45__cpo4sizeE
	.align		8
        /*00d8*/ 	.dword	_ZN40_INTERNAL_eb899c4a_4_k_cu_0d48a1e0_460764cuda3std6ranges3__45__cpo5ssizeE
	.align		8
        /*00e0*/ 	.dword	_ZN40_INTERNAL_eb899c4a_4_k_cu_0d48a1e0_460764cuda3std6ranges3__45__cpo8distanceE
	.align		8
        /*00e8*/ 	.dword	_ZN40_INTERNAL_eb899c4a_4_k_cu_0d48a1e0_460766thrust24THRUST_300001_SM_1000_NS6system6detail10sequential3seqE
	.align		8
        /*00f0*/ 	.dword	_ZN40_INTERNAL_eb899c4a_4_k_cu_0d48a1e0_460766thrust24THRUST_300001_SM_1000_NS6system3cpp3parE
	.align		8
        /*00f8*/ 	.dword	_ZN40_INTERNAL_eb899c4a_4_k_cu_0d48a1e0_460766thrust24THRUST_300001_SM_1000_NS8cuda_cub3parE
	.align		8
        /*0100*/ 	.dword	_ZN40_INTERNAL_eb899c4a_4_k_cu_0d48a1e0_460766thrust24THRUST_300001_SM_1000_NS8cuda_cub10par_nosyncE
	.align		8
        /*0108*/ 	.dword	_ZN40_INTERNAL_eb899c4a_4_k_cu_0d48a1e0_460766thrust24THRUST_300001_SM_1000_NS12placeholders2_1E
	.align		8
        /*0110*/ 	.dword	_ZN40_INTERNAL_eb899c4a_4_k_cu_0d48a1e0_460766thrust24THRUST_300001_SM_1000_NS12placeholders2_2E
	.align		8
        /*0118*/ 	.dword	_ZN40_INTERNAL_eb899c4a_4_k_cu_0d48a1e0_460766thrust24THRUST_300001_SM_1000_NS12placeholders2_3E
	.align		8
        /*0120*/ 	.dword	_ZN40_INTERNAL_eb899c4a_4_k_cu_0d48a1e0_460766thrust24THRUST_300001_SM_1000_NS12placeholders2_4E
	.align		8
        /*0128*/ 	.dword	_ZN40_INTERNAL_eb899c4a_4_k_cu_0d48a1e0_460766thrust24THRUST_300001_SM_1000_NS12placeholders2_5E
	.align		8
        /*0130*/ 	.dword	_ZN40_INTERNAL_eb899c4a_4_k_cu_0d48a1e0_460766thrust24THRUST_300001_SM_1000_NS12placeholders2_6E
	.align		8
        /*0138*/ 	.dword	_ZN40_INTERNAL_eb899c4a_4_k_cu_0d48a1e0_460766thrust24THRUST_300001_SM_1000_NS12placeholders2_7E
	.align		8
        /*0140*/ 	.dword	_ZN40_INTERNAL_eb899c4a_4_k_cu_0d48a1e0_460766thrust24THRUST_300001_SM_1000_NS12placeholders2_8E
	.align		8
        /*0148*/ 	.dword	_ZN40_INTERNAL_eb899c4a_4_k_cu_0d48a1e0_460766thrust24THRUST_300001_SM_1000_NS12placeholders2_9E
	.align		8
        /*0150*/ 	.dword	_ZN40_INTERNAL_eb899c4a_4_k_cu_0d48a1e0_460766thrust24THRUST_300001_SM_1000_NS12placeholders3_10E
	.align		8
        /*0158*/ 	.dword	_ZN40_INTERNAL_eb899c4a_4_k_cu_0d48a1e0_460766thrust24THRUST_300001_SM_1000_NS3seqE
	.align		8
        /*0160*/ 	.dword	_ZN40_INTERNAL_eb899c4a_4_k_cu_0d48a1e0_460766thrust24THRUST_300001_SM_1000_NS6deviceE


//--------------------- .text._ZN3cub18CUB_300001_SM_10006detail11EmptyKernelIvEEvv --------------------------
	.section	.text._ZN3cub18CUB_300001_SM_10006detail11EmptyKernelIvEEvv,"ax",@progbits
	.align	128
        .global         _ZN3cub18CUB_300001_SM_10006detail11EmptyKernelIvEEvv
        .type           _ZN3cub18CUB_300001_SM_10006detail11EmptyKernelIvEEvv,@function
        .size           _ZN3cub18CUB_300001_SM_10006detail11EmptyKernelIvEEvv,(.L_x_1 - _ZN3cub18CUB_300001_SM_10006detail11EmptyKernelIvEEvv)
        .other          _ZN3cub18CUB_300001_SM_10006detail11EmptyKernelIvEEvv,@"STO_CUDA_ENTRY STV_DEFAULT"
_ZN3cub18CUB_300001_SM_10006detail11EmptyKernelIvEEvv:
.text._ZN3cub18CUB_300001_SM_10006detail11EmptyKernelIvEEvv:
[----:B------:R-:W-:Y:S01]  /*0000*/  LDC R1, c[0x0][0x37c] ;  /* 0x0000df00ff017b82 */ /* 0x000fe20000000800 */
[----:B------:R-:W-:Y:S05]  /*0010*/  EXIT ;  /* 0x000000000000794d */ /* 0x000fea0003800000 */
.L_x_0:
[----:B------:R-:W-:-:S00]  /*0020*/  BRA `(.L_x_0) ;  /* 0xfffffffc00fc7947 */ /* 0x000fc0000383ffff */
[----:B------:R-:W-:-:S00]  /*0030*/  NOP ;  /* 0x0000000000007918 */ /* 0x000fc00000000000 */
        /* <DEDUP_REMOVED lines=12> */
.L_x_1:


//--------------------- .nv.shared.reserved.0     --------------------------
	.section	.nv.shared.reserved.0,"aw",@nobits
	.weak		__nv_reservedSMEM_offset_0_alias
	.size		__nv_reservedSMEM_offset_0_alias, 0, 64
	.other		__nv_reservedSMEM_offset_0_alias,@"STO_CUDA_RESERVED_SHARED STV_DEFAULT"
__nv_reservedSMEM_offset_0_alias:
	.zero		0
	.zero		64


//--------------------- .nv.global                --------------------------
	.section	.nv.global,"aw",@nobits
.nv.global:
	.type		_ZN40_INTERNAL_eb899c4a_4_k_cu_0d48a1e0_460766thrust24THRUST_300001_SM_1000_NS12placeholders2_8E,@object
	.size		_ZN40_INTERNAL_eb899c4a_4_k_cu_0d48a1e0_460766thrust24THRUST_300001_SM_1000_NS12placeholders2_8E,(_ZN40_INTERNAL_eb899c4a_4_k_cu_0d48a1e0_460764cuda3std3__442_GLOBAL__N__eb899c4a_4_k_cu_0d48a1e0_460766ignoreE - _ZN40_INTERNAL_eb899c4a_4_k_cu_0d48a1e0_460766thrust24THRUST_300001_SM_1000_NS12placeholders2_8E)
_ZN40_INTERNAL_eb899c4a_4_k_cu_0d48a1e0_460766thrust24THRUST_300001_SM_1000_NS12placeholders2_8E:
	.zero		1
	.type		_ZN40_INTERNAL_eb899c4a_4_k_cu_0d48a1e0_460764cuda3std3__442_GLOBAL__N__eb899c4a_4_k_cu_0d48a1e0_460766ignoreE,@object
	.size		_ZN40_INTERNAL_eb899c4a_4_k_cu_0d48a1e0_460764cuda3std3__442_GLOBAL__N__eb899c4a_4_k_cu_0d48a1e0_460766ignoreE,(_ZN40_INTERNAL_eb899c4a_4_k_cu_0d48a1e0_460764cuda3std6ranges3__45__cpo4dataE - _ZN40_INTERNAL_eb899c4a_4_k_cu_0d48a1e0_460764cuda3std3__442_GLOBAL__N__eb899c4a_4_k_cu_0d48a1e0_460766ignoreE)
_ZN40_INTERNAL_eb899c4a_4_k_cu_0d48a1e0_460764cuda3std3__442_GLOBAL__N__eb899c4a_4_k_cu_0d48a1e0_460766ignoreE:
	.zero		1
	.type		_ZN40_INTERNAL_eb899c4a_4_k_cu_0d48a1e0_460764cuda3std6ranges3__45__cpo4dataE,@object
	.size		_ZN40_INTERNAL_eb899c4a_4_k_cu_0d48a1e0_460764cuda3std6ranges3__45__cpo4dataE,(_ZN40_INTERNAL_eb899c4a_4_k_cu_0d48a1e0_460766thrust24THRUST_300001_SM_1000_NS8cuda_cub10par_nosyncE - _ZN40_INTERNAL_eb899c4a_4_k_cu_0d48a1e0_460764cuda3std6ranges3__45__cpo4dataE)
_ZN40_INTERNAL_eb899c4a_4_k_cu_0d48a1e0_460764cuda3std6ranges3__45__cpo4dataE:
	.zero		1
	.type		_ZN40_INTERNAL_eb899c4a_4_k_cu_0d48a1e0_460766thrust24THRUST_300001_SM_1000_NS8cuda_cub10par_nosyncE,@object
	.size		_ZN40_INTERNAL_eb899c4a_4_k_cu_0d48a1e0_460766thrust24THRUST_300001_SM_1000_NS8cuda_cub10par_nosyncE,(_ZN40_INTERNAL_eb899c4a_4_k_cu_0d48a1e0_460764cuda3std3__45__cpo5beginE - _ZN40_INTERNAL_eb899c4a_4_k_cu_0d48a1e0_460766thrust24THRUST_300001_SM_1000_NS8cuda_cub10par_nosyncE)
_ZN40_INTERNAL_eb899c4a_4_k_cu_0d48a1e0_460766thrust24THRUST_300001_SM_1000_NS8cuda_cub10par_nosyncE:
	.zero		1
	.type		_ZN40_INTERNAL_eb899c4a_4_k_cu_0d48a1e0_460764cuda3std3__45__cpo5beginE,@object
	.size		_ZN40_INTERNAL_eb899c4a_4_k_cu_0d48a1e0_460764cuda3std3__45__cpo5beginE,(_ZN40_INTERNAL_eb899c4a_4_k_cu_0d48a1e0_460764cuda3std6ranges3__45__cpo5beginE - _ZN40_INTERNAL_eb899c4a_4_k_cu_0d48a1e0_460764cuda3std3__45__cpo5beginE)
_ZN40_INTERNAL_eb899c4a_4_k_cu_0d48a1e0_460764cuda3std3__45__cpo5beginE:
	.zero		1
	.type		_ZN40_INTERNAL_eb899c4a_4_k_cu_0d48a1e0_460764cuda3std6ranges3__45__cpo5beginE,@object
	.size		_ZN40_INTERNAL_eb899c4a_4_k_cu_0d48a1e0_460764cuda3std6ranges3__45__cpo5beginE,(_ZN40_INTERNAL_eb899c4a_4_k_cu_0d48a1e0_460766thrust24THRUST_300001_SM_1000_NS6deviceE - _ZN40_INTERNAL_eb899c4a_4_k_cu_0d48a1e0_460764cuda3std6ranges3__45__cpo5beginE)
_ZN40_INTERNAL_eb899c4a_4_k_cu_0d48a1e0_460764cuda3std6ranges3__45__cpo5beginE:
	.zero		1
	.type		_ZN40_INTERNAL_eb899c4a_4_k_cu_0d48a1e0_460766thrust24THRUST_300001_SM_1000_NS6deviceE,@object
	.size		_ZN40_INTERNAL_eb899c4a_4_k_cu_0d48a1e0_460766thrust24THRUST_300001_SM_1000_NS6deviceE,(_ZN40_INTERNAL_eb899c4a_4_k_cu_0d48a1e0_460764cuda3std3__47nulloptE - _ZN40_INTERNAL_eb899c4a_4_k_cu_0d48a1e0_460766thrust24THRUST_300001_SM_1000_NS6deviceE)
_ZN40_INTERNAL_eb899c4a_4_k_cu_0d48a1e0_460766thrust24THRUST_300001_SM_1000_NS6deviceE:
	.zero		1
	.type		_ZN40_INTERNAL_eb899c4a_4_k_cu_0d48a1e0_460764cuda3std3__47nulloptE,@object
	.size		_ZN40_INTERNAL_eb899c4a_4_k_cu_0d48a1e0_460764cuda3std3__47nulloptE,(_ZN40_INTERNAL_eb899c4a_4_k_cu_0d48a1e0_460764cuda3std6ranges3__45__cpo8distanceE - _ZN40_INTERNAL_eb899c4a_4_k_cu_0d48a1e0_460764cuda3std3__47nulloptE)
_ZN40_INTERNAL_eb899c4a_4_k_cu_0d48a1e0_460764cuda3std3__47nulloptE:
	.zero		1
	.type		_ZN40_INTERNAL_eb899c4a_4_k_cu_0d48a1e0_460764cuda3std6ranges3__45__cpo8distanceE,@object
	.size		_ZN40_INTERNAL_eb899c4a_4_k_cu_0d48a1e0_460764cuda3std6ranges3__45__cpo8distanceE,(_ZN40_INTERNAL_eb899c4a_4_k_cu_0d48a1e0_460766thrust24THRUST_300001_SM_1000_NS12placeholders2_4E - _ZN40_INTERNAL_eb899c4a_4_k_cu_0d48a1e0_460764cuda3std6ranges3__45__cpo8distanceE)
_ZN40_INTERNAL_eb899c4a_4_k_cu_0d48a1e0_460764cuda3std6ranges3__45__cpo8distanceE:
	.zero		1
	.type		_ZN40_INTERNAL_eb899c4a_4_k_cu_0d48a1e0_460766thrust24THRUST_300001_SM_1000_NS12placeholders2_4E,@object
	.size		_ZN40_INTERNAL_eb899c4a_4_k_cu_0d48a1e0_460766thrust24THRUST_300001_SM_1000_NS12placeholders2_4E,(_ZN40_INTERNAL_eb899c4a_4_k_cu_0d48a1e0_460764cuda3std3__45__cpo6rbeginE - _ZN40_INTERNAL_eb899c4a_4_k_cu_0d48a1e0_460766thrust24THRUST_300001_SM_1000_NS12placeholders2_4E)
_ZN40_INTERNAL_eb899c4a_4_k_cu_0d48a1e0_460766thrust24THRUST_300001_SM_1000_NS12placeholders2_4E:
	.zero		1
	.type		_ZN40_INTERNAL_eb899c4a_4_k_cu_0d48a1e0_460764cuda3std3__45__cpo6rbeginE,@object
	.size		_ZN40_INTERNAL_eb899c4a_4_k_cu_0d48a1e0_460764cuda3std3__45__cpo6rbeginE,(_ZN40_INTERNAL_eb899c4a_4_k_cu_0d48a1e0_460764cuda3std6ranges3__45__cpo7advanceE - _ZN40_INTERNAL_eb899c4a_4_k_cu_0d48a1e0_460764cuda3std3__45__cpo6rbeginE)
_ZN40_INTERNAL_eb899c4a_4_k_cu_0d48a1e0_460764cuda3std3__45__cpo6rbeginE:
	.zero		1
	.type		_ZN40_INTERNAL_eb899c4a_4_k_cu_0d48a1e0_460764cuda3std6ranges3__45__cpo7advanceE,@object
	.size		_ZN40_INTERNAL_eb899c4a_4_k_cu_0d48a1e0_460764cuda3std6ranges3__45__cpo7advanceE,(_ZN40_INTERNAL_eb899c4a_4_k_cu_0d48a1e0_460766thrust24THRUST_300001_SM_1000_NS12placeholders3_10E - _ZN40_INTERNAL_eb899c4a_4_k_cu_0d48a1e0_460764cuda3std6ranges3__45__cpo7advanceE)
_ZN40_INTERNAL_eb899c4a_4_k_cu_0d48a1e0_460764cuda3std6ranges3__45__cpo7advanceE:
	.zero		1
	.type		_ZN40_INTERNAL_eb899c4a_4_k_cu_0d48a1e0_460766thrust24THRUST_300001_SM_1000_NS12placeholders3_10E,@object
	.size		_ZN40_INTERNAL_eb899c4a_4_k_cu_0d48a1e0_460766thrust24THRUST_300001_SM_1000_NS12placeholders3_10E,(_ZN40_INTERNAL_eb899c4a_4_k_cu_0d48a1e0_460764cuda3std3__48in_placeE - _ZN40_INTERNAL_eb899c4a_4_k_cu_0d48a1e0_460766thrust24THRUST_300001_SM_1000_NS12placeholders3_10E)
_ZN40_INTERNAL_eb899c4a_4_k_cu_0d48a1e0_460766thrust24THRUST_300001_SM_1000_NS12placeholders3_10E:
	.zero		1
	.type		_ZN40_INTERNAL_eb899c4a_4_k_cu_0d48a1e0_460764cuda3std3__48in_placeE,@object
	.size		_ZN40_INTERNAL_eb899c4a_4_k_cu_0d48a1e0_460764cuda3std3__48in_placeE,(_ZN40_INTERNAL_eb899c4a_4_k_cu_0d48a1e0_460764cuda3std6ranges3__45__cpo4sizeE - _ZN40_INTERNAL_eb899c4a_4_k_cu_0d48a1e0_460764cuda3std3__48in_placeE)
_ZN40_INTERNAL_eb899c4a_4_k_cu_0d48a1e0_460764cuda3std3__48in_placeE:
	.zero		1
	.type		_ZN40_INTERNAL_eb899c4a_4_k_cu_0d48a1e0_460764cuda3std6ranges3__45__cpo4sizeE,@object
	.size		_ZN40_INTERNAL_eb899c4a_4_k_cu_0d48a1e0_460764cuda3std6ranges3__45__cpo4sizeE,(_ZN40_INTERNAL_eb899c4a_4_k_cu_0d48a1e0_460766thrust24THRUST_300001_SM_1000_NS12placeholders2_2E - _ZN40_INTERNAL_eb899c4a_4_k_cu_0d48a1e0_460764cuda3std6ranges3__45__cpo4sizeE)
_ZN40_INTERNAL_eb899c4a_4_k_cu_0d48a1e0_460764cuda3std6ranges3__45__cpo4sizeE:
	.zero		1
	.type		_ZN40_INTERNAL_eb899c4a_4_k_cu_0d48a1e0_460766thrust24THRUST_300001_SM_1000_NS12placeholders2_2E,@object
	.size		_ZN40_INTERNAL_eb899c4a_4_k_cu_0d48a1e0_460766thrust24THRUST_300001_SM_1000_NS12placeholders2_2E,(_ZN40_INTERNAL_eb899c4a_4_k_cu_0d48a1e0_460764cuda3std3__45__cpo6cbeginE - _ZN40_INTERNAL_eb899c4a_4_k_cu_0d48a1e0_460766thrust24THRUST_300001_SM_1000_NS12placeholders2_2E)
_ZN40_INTERNAL_eb899c4a_4_k_cu_0d48a1e0_460766thrust24THRUST_300001_SM_1000_NS12placeholders2_2E:
	.zero		1
	.type		_ZN40_INTERNAL_eb899c4a_4_k_cu_0d48a1e0_460764cuda3std3__45__cpo6cbeginE,@object
	.size		_ZN40_INTERNAL_eb899c4a_4_k_cu_0d48a1e0_460764cuda3std3__45__cpo6cbeginE,(_ZN40_INTERNAL_eb899c4a_4_k_cu_0d48a1e0_460764cuda3std6ranges3__45__cpo6cbeginE - _ZN40_INTERNAL_eb899c4a_4_k_cu_0d48a1e0_460764cuda3std3__45__cpo6cbeginE)
_ZN40_INTERNAL_eb899c4a_4_k_cu_0d48a1e0_460764cuda3std3__45__cpo6cbeginE:
	.zero		1
	.type		_ZN40_INTERNAL_eb899c4a_4_k_cu_0d48a1e0_460764cuda3std6ranges3__45__cpo6cbeginE,@object
	.size		_ZN40_INTERNAL_eb899c4a_4_k_cu_0d48a1e0_460764cuda3std6ranges3__45__cpo6cbeginE,(_ZN40_INTERNAL_eb899c4a_4_k_cu_0d48a1e0_460766thrust24THRUST_300001_SM_1000_NS12placeholders2_6E - _ZN40_INTERNAL_eb899c4a_4_k_cu_0d48a1e0_460764cuda3std6ranges3__45__cpo6cbeginE)
_ZN40_INTERNAL_eb899c4a_4_k_cu_0d48a1e0_460764cuda3std6ranges3__45__cpo6cbeginE:
	.zero		1
	.type		_ZN40_INTERNAL_eb899c4a_4_k_cu_0d48a1e0_460766thrust24THRUST_300001_SM_1000_NS12placeholders2_6E,@object
	.size		_ZN40_INTERNAL_eb899c4a_4_k_cu_0d48a1e0_460766thrust24THRUST_300001_SM_1000_NS12placeholders2_6E,(_ZN40_INTERNAL_eb899c4a_4_k_cu_0d48a1e0_460764cuda3std3__45__cpo7crbeginE - _ZN40_INTERNAL_eb899c4a_4_k_cu_0d48a1e0_460766thrust24THRUST_300001_SM_1000_NS12placeholders2_6E)
_ZN40_INTERNAL_eb899c4a_4_k_cu_0d48a1e0_460766thrust24THRUST_300001_SM_1000_NS12placeholders2_6E:
	.zero		1
	.type		_ZN40_INTERNAL_eb899c4a_4_k_cu_0d48a1e0_460764cuda3std3__45__cpo7crbeginE,@object
	.size		_ZN40_INTERNAL_eb899c4a_4_k_cu_0d48a1e0_460764cuda3std3__45__cpo7crbeginE,(_ZN40_INTERNAL_eb899c4a_4_k_cu_0d48a1e0_460764cuda3std6ranges3__45__cpo4nextE - _ZN40_INTERNAL_eb899c4a_4_k_cu_0d48a1e0_460764cuda3std3__45__cpo7crbeginE)
_ZN40_INTERNAL_eb899c4a_4_k_cu_0d48a1e0_460764cuda3std3__45__cpo7crbeginE:
	.zero		1
	.type		_ZN40_INTERNAL_eb899c4a_4_k_cu_0d48a1e0_460764cuda3std6ranges3__45__cpo4nextE,@object
	.size		_ZN40_INTERNAL_eb899c4a_4_k_cu_0d48a1e0_460764cuda3std6ranges3__45__cpo4nextE,(_ZN40_INTERNAL_eb899c4a_4_k_cu_0d48a1e0_460764cuda3std6ranges3__45__cpo4swapE - _ZN40_INTERNAL_eb899c4a_4_k_cu_0d48a1e0_460764cuda3std6ranges3__45__cpo4nextE)
_ZN40_INTERNAL_eb899c4a_4_k_cu_0d48a1e0_460764cuda3std6ranges3__45__cpo4nextE:
	.zero		1
	.type		_ZN40_INTERNAL_eb899c4a_4_k_cu_0d48a1e0_460764cuda3std6ranges3__45__cpo4swapE,@object
	.size		_ZN40_INTERNAL_eb899c4a_4_k_cu_0d48a1e0_460764cuda3std6ranges3__45__cpo4swapE,(_ZN40_INTERNAL_eb899c4a_4_k_cu_0d48a1e0_460766thrust24THRUST_300001_SM_1000_NS6system3cpp3parE - _ZN40_INTERNAL_eb899c4a_4_k_cu_0d48a1e0_460764cuda3std6ranges3__45__cpo4swapE)
_ZN40_INTERNAL_eb899c4a_4_k_cu_0d48a1e0_460764cuda3std6ranges3__45__cpo4swapE:
	.zero		1
	.type		_ZN40_INTERNAL_eb899c4a_4_k_cu_0d48a1e0_460766thrust24THRUST_300001_SM_1000_NS6system3cpp3parE,@object
	.size		_ZN40_INTERNAL_eb899c4a_4_k_cu_0d48a1e0_460766thrust24THRUST_300001_SM_1000_NS6system3cpp3parE,(_ZN40_INTERNAL_eb899c4a_4_k_cu_0d48a1e0_460766thrust24THRUST_300001_SM_1000_NS3seqE - _ZN40_INTERNAL_eb899c4a_4_k_cu_0d48a1e0_460766thrust24THRUST_300001_SM_1000_NS6system3cpp3parE)
_ZN40_INTERNAL_eb899c4a_4_k_cu_0d48a1e0_460766thrust24THRUST_300001_SM_1000_NS6system3cpp3parE:
	.zero		1
	.type		_ZN40_INTERNAL_eb899c4a_4_k_cu_0d48a1e0_460766thrust24THRUST_300001_SM_1000_NS3seqE,@object
	.size		_ZN40_INTERNAL_eb899c4a_4_k_cu_0d48a1e0_460766thrust24THRUST_300001_SM_1000_NS3seqE,(_ZN40_INTERNAL_eb899c4a_4_k_cu_0d48a1e0_460764cuda3std3__420unreachable_sentinelE - _ZN40_INTERNAL_eb899c4a_4_k_cu_0d48a1e0_460766thrust24THRUST_300001_SM_1000_NS3seqE)
_ZN40_INTERNAL_eb899c4a_4_k_cu_0d48a1e0_460766thrust24THRUST_300001_SM_1000_NS3seqE:
	.zero		1
	.type		_ZN40_INTERNAL_eb899c4a_4_k_cu_0d48a1e0_460764cuda3std3__420unreachable_sentinelE,@object
	.size		_ZN40_INTERNAL_eb899c4a_4_k_cu_0d48a1e0_460764cuda3std3__420unreachable_sentinelE,(_ZN40_INTERNAL_eb899c4a_4_k_cu_0d48a1e0_460764cuda3std6ranges3__45__cpo5ssizeE - _ZN40_INTERNAL_eb899c4a_4_k_cu_0d48a1e0_460764cuda3std3__420unreachable_sentinelE)
_ZN40_INTERNAL_eb899c4a_4_k_cu_0d48a1e0_460764cuda3std3__420unreachable_sentinelE:
	.zero		1
	.type		_ZN40_INTERNAL_eb899c4a_4_k_cu_0d48a1e0_460764cuda3std6ranges3__45__cpo5ssizeE,@object
	.size		_ZN40_INTERNAL_eb899c4a_4_k_cu_0d48a1e0_460764cuda3std6ranges3__45__cpo5ssizeE,(_ZN40_INTERNAL_eb899c4a_4_k_cu_0d48a1e0_460766thrust24THRUST_300001_SM_1000_NS12placeholders2_3E - _ZN40_INTERNAL_eb899c4a_4_k_cu_0d48a1e0_460764cuda3std6ranges3__45__cpo5ssizeE)
_ZN40_INTERNAL_eb899c4a_4_k_cu_0d48a1e0_460764cuda3std6ranges3__45__cpo5ssizeE:
	.zero		1
	.type		_ZN40_INTERNAL_eb899c4a_4_k_cu_0d48a1e0_460766thrust24THRUST_300001_SM_1000_NS12placeholders2_3E,@object
	.size		_ZN40_INTERNAL_eb899c4a_4_k_cu_0d48a1e0_460766thrust24THRUST_300001_SM_1000_NS12placeholders2_3E,(_ZN40_INTERNAL_eb899c4a_4_k_cu_0d48a1e0_460764cuda3std3__45__cpo4cendE - _ZN40_INTERNAL_eb899c4a_4_k_cu_0d48a1e0_460766thrust24THRUST_300001_SM_1000_NS12placeholders2_3E)
_ZN40_INTERNAL_eb899c4a_4_k_cu_0d48a1e0_460766thrust24THRUST_300001_SM_1000_NS12placeholders2_3E:
	.zero		1
	.type		_ZN40_INTERNAL_eb899c4a_4_k_cu_0d48a1e0_460764cuda3std3__45__cpo4cendE,@object
	.size		_ZN40_INTERNAL_eb899c4a_4_k_cu_0d48a1e0_460764cuda3std3__45__cpo4cendE,(_ZN40_INTERNAL_eb899c4a_4_k_cu_0d48a1e0_460764cuda3std6ranges3__45__cpo4cendE - _ZN40_INTERNAL_eb899c4a_4_k_cu_0d48a1e0_460764cuda3std3__45__cpo4cendE)
_ZN40_INTERNAL_eb899c4a_4_k_cu_0d48a1e0_460764cuda3std3__45__cpo4cendE:
	.zero		1
	.type		_ZN40_INTERNAL_eb899c4a_4_k_cu_0d48a1e0_460764cuda3std6ranges3__45__cpo4cendE,@object
	.size		_ZN40_INTERNAL_eb899c4a_4_k_cu_0d48a1e0_460764cuda3std6ranges3__45__cpo4cendE,(_ZN40_INTERNAL_eb899c4a_4_k_cu_0d48a1e0_460766thrust24THRUST_300001_SM_1000_NS12placeholders2_7E - _ZN40_INTERNAL_eb899c4a_4_k_cu_0d48a1e0_460764cuda3std6ranges3__45__cpo4cendE)
_ZN40_INTERNAL_eb899c4a_4_k_cu_0d48a1e0_460764cuda3std6ranges3__45__cpo4cendE:
	.zero		1
	.type		_ZN40_INTERNAL_eb899c4a_4_k_cu_0d48a1e0_460766thrust24THRUST_300001_SM_1000_NS12placeholders2_7E,@object
	.size		_ZN40_INTERNAL_eb899c4a_4_k_cu_0d48a1e0_460766thrust24THRUST_300001_SM_1000_NS12placeholders2_7E,(_ZN40_INTERNAL_eb899c4a_4_k_cu_0d48a1e0_460764cuda3std3__45__cpo5crendE - _ZN40_INTERNAL_eb899c4a_4_k_cu_0d48a1e0_460766thrust24THRUST_300001_SM_1000_NS12placeholders2_7E)
_ZN40_INTERNAL_eb899c4a_4_k_cu_0d48a1e0_460766thrust24THRUST_300001_SM_1000_NS12placeholders2_7E:
	.zero		1
	.type		_ZN40_INTERNAL_eb899c4a_4_k_cu_0d48a1e0_460764cuda3std3__45__cpo5crendE,@object
	.size		_ZN40_INTERNAL_eb899c4a_4_k_cu_0d48a1e0_460764cuda3std3__45__cpo5crendE,(_ZN40_INTERNAL_eb899c4a_4_k_cu_0d48a1e0_460764cuda3std6ranges3__45__cpo4prevE - _ZN40_INTERNAL_eb899c4a_4_k_cu_0d48a1e0_460764cuda3std3__45__cpo5crendE)
_ZN40_INTERNAL_eb899c4a_4_k_cu_0d48a1e0_460764cuda3std3__45__cpo5crendE:
	.zero		1
	.type		_ZN40_INTERNAL_eb899c4a_4_k_cu_0d48a1e0_460764cuda3std6ranges3__45__cpo4prevE,@object
	.size		_ZN40_INTERNAL_eb899c4a_4_k_cu_0d48a1e0_460764cuda3std6ranges3__45__cpo4prevE,(_ZN40_INTERNAL_eb899c4a_4_k_cu_0d48a1e0_460764cuda3std6ranges3__45__cpo9iter_moveE - _ZN40_INTERNAL_eb899c4a_4_k_cu_0d48a1e0_460764cuda3std6ranges3__45__cpo4prevE)
_ZN40_INTERNAL_eb899c4a_4_k_cu_0d48a1e0_460764cuda3std6ranges3__45__cpo4prevE:
	.zero		1
	.type		_ZN40_INTERNAL_eb899c4a_4_k_cu_0d48a1e0_460764cuda3std6ranges3__45__cpo9iter_moveE,@object
	.size		_ZN40_INTERNAL_eb899c4a_4_k_cu_0d48a1e0_460764cuda3std6ranges3__45__cpo9iter_moveE,(_ZN40_INTERNAL_eb899c4a_4_k_cu_0d48a1e0_460766thrust24THRUST_300001_SM_1000_NS8cuda_cub3parE - _ZN40_INTERNAL_eb899c4a_4_k_cu_0d48a1e0_460764cuda3std6ranges3__45__cpo9iter_moveE)
_ZN40_INTERNAL_eb899c4a_4_k_cu_0d48a1e0_460764cuda3std6ranges3__45__cpo9iter_moveE:
	.zero		1
	.type		_ZN40_INTERNAL_eb899c4a_4_k_cu_0d48a1e0_460766thrust24THRUST_300001_SM_1000_NS8cuda_cub3parE,@object
	.size		_ZN40_INTERNAL_eb899c4a_4_k_cu_0d48a1e0_460766thrust24THRUST_300001_SM_1000_NS8cuda_cub3parE,(_ZN40_INTERNAL_eb899c4a_4_k_cu_0d48a1e0_460766thrust24THRUST_300001_SM_1000_NS12placeholders2_9E - _ZN40_INTERNAL_eb899c4a_4_k_cu_0d48a1e0_460766thrust24THRUST_300001_SM_1000_NS8cuda_cub3parE)
_ZN40_INTERNAL_eb899c4a_4_k_cu_0d48a1e0_460766thrust24THRUST_300001_SM_1000_NS8cuda_cub3parE:
	.zero		1
	.type		_ZN40_INTERNAL_eb899c4a_4_k_cu_0d48a1e0_460766thrust24THRUST_300001_SM_1000_NS12placeholders2_9E,@object
	.size		_ZN40_INTERNAL_eb899c4a_4_k_cu_0d48a1e0_460766thrust24THRUST_300001_SM_1000_NS12placeholders2_9E,(_ZN40_INTERNAL_eb899c4a_4_k_cu_0d48a1e0_460764cuda3std3__419piecewise_constructE - _ZN40_INTERNAL_eb899c4a_4_k_cu_0d48a1e0_460766thrust24THRUST_300001_SM_1000_NS12placeholders2_9E)
_ZN40_INTERNAL_eb899c4a_4_k_cu_0d48a1e0_460766thrust24THRUST_300001_SM_1000_NS12placeholders2_9E:
	.zero		1
	.type		_ZN40_INTERNAL_eb899c4a_4_k_cu_0d48a1e0_460764cuda3std3__419piecewise_constructE,@object
	.size		_ZN40_INTERNAL_eb899c4a_4_k_cu_0d48a1e0_460764cuda3std3__419piecewise_constructE,(_ZN40_INTERNAL_eb899c4a_4_k_cu_0d48a1e0_460764cuda3std6ranges3__45__cpo5cdataE - _ZN40_INTERNAL_eb899c4a_4_k_cu_0d48a1e0_460764cuda3std3__419piecewise_constructE)
_ZN40_INTERNAL_eb899c4a_4_k_cu_0d48a1e0_460764cuda3std3__419piecewise_constructE:
	.zero		1
	.type		_ZN40_INTERNAL_eb899c4a_4_k_cu_0d48a1e0_460764cuda3std6ranges3__45__cpo5cdataE,@object
	.size		_ZN40_INTERNAL_eb899c4a_4_k_cu_0d48a1e0_460764cuda3std6ranges3__45__cpo5cdataE,(_ZN40_INTERNAL_eb899c4a_4_k_cu_0d48a1e0_460766thrust24THRUST_300001_SM_1000_NS12placeholders2_1E - _ZN40_INTERNAL_eb899c4a_4_k_cu_0d48a1e0_460764cuda3std6ranges3__45__cpo5cdataE)
_ZN40_INTERNAL_eb899c4a_4_k_cu_0d48a1e0_460764cuda3std6ranges3__45__cpo5cdataE:
	.zero		1
	.type		_ZN40_INTERNAL_eb899c4a_4_k_cu_0d48a1e0_460766thrust24THRUST_300001_SM_1000_NS12placeholders2_1E,@object
	.size		_ZN40_INTERNAL_eb899c4a_4_k_cu_0d48a1e0_460766thrust24THRUST_300001_SM_1000_NS12placeholders2_1E,(_ZN40_INTERNAL_eb899c4a_4_k_cu_0d48a1e0_460764cuda3std3__45__cpo3endE - _ZN40_INTERNAL_eb899c4a_4_k_cu_0d48a1e0_460766thrust24THRUST_300001_SM_1000_NS12placeholders2_1E)
_ZN40_INTERNAL_eb899c4a_4_k_cu_0d48a1e0_460766thrust24THRUST_300001_SM_1000_NS12placeholders2_1E:
	.zero		1
	.type		_ZN40_INTERNAL_eb899c4a_4_k_cu_0d48a1e0_460764cuda3std3__45__cpo3endE,@object
	.size		_ZN40_INTERNAL_eb899c4a_4_k_cu_0d48a1e0_460764cuda3std3__45__cpo3endE,(_ZN40_INTERNAL_eb899c4a_4_k_cu_0d48a1e0_460764cuda3std6ranges3__45__cpo3endE - _ZN40_INTERNAL_eb899c4a_4_k_cu_0d48a1e0_460764cuda3std3__45__cpo3endE)
_ZN40_INTERNAL_eb899c4a_4_k_cu_0d48a1e0_460764cuda3std3__45__cpo3endE:
	.zero		1
	.type		_ZN40_INTERNAL_eb899c4a_4_k_cu_0d48a1e0_460764cuda3std6ranges3__45__cpo3endE,@object
	.size		_ZN40_INTERNAL_eb899c4a_4_k_cu_0d48a1e0_460764cuda3std6ranges3__45__cpo3endE,(_ZN40_INTERNAL_eb899c4a_4_k_cu_0d48a1e0_460766thrust24THRUST_300001_SM_1000_NS12placeholders2_5E - _ZN40_INTERNAL_eb899c4a_4_k_cu_0d48a1e0_460764cuda3std6ranges3__45__cpo3endE)
_ZN40_INTERNAL_eb899c4a_4_k_cu_0d48a1e0_460764cuda3std6ranges3__45__cpo3endE:
	.zero		1
	.type		_ZN40_INTERNAL_eb899c4a_4_k_cu_0d48a1e0_460766thrust24THRUST_300001_SM_1000_NS12placeholders2_5E,@object
	.size		_ZN40_INTERNAL_eb899c4a_4_k_cu_0d48a1e0_460766thrust24THRUST_300001_SM_1000_NS12placeholders2_5E,(_ZN40_INTERNAL_eb899c4a_4_k_cu_0d48a1e0_460764cuda3std3__45__cpo4rendE - _ZN40_INTERNAL_eb899c4a_4_k_cu_0d48a1e0_460766thrust24THRUST_300001_SM_1000_NS12placeholders2_5E)
_ZN40_INTERNAL_eb899c4a_4_k_cu_0d48a1e0_460766thrust24THRUST_300001_SM_1000_NS12placeholders2_5E:
	.zero		1
	.type		_ZN40_INTERNAL_eb899c4a_4_k_cu_0d48a1e0_460764cuda3std3__45__cpo4rendE,@object
	.size		_ZN40_INTERNAL_eb899c4a_4_k_cu_0d48a1e0_460764cuda3std3__45__cpo4rendE,(_ZN40_INTERNAL_eb899c4a_4_k_cu_0d48a1e0_460764cuda3std6ranges3__45__cpo9iter_swapE - _ZN40_INTERNAL_eb899c4a_4_k_cu_0d48a1e0_460764cuda3std3__45__cpo4rendE)
_ZN40_INTERNAL_eb899c4a_4_k_cu_0d48a1e0_460764cuda3std3__45__cpo4rendE:
	.zero		1
	.type		_ZN40_INTERNAL_eb899c4a_4_k_cu_0d48a1e0_460764cuda3std6ranges3__45__cpo9iter_swapE,@object
	.size		_ZN40_INTERNAL_eb899c4a_4_k_cu_0d48a1e0_460764cuda3std6ranges3__45__cpo9iter_swapE,(_ZN40_INTERNAL_eb899c4a_4_k_cu_0d48a1e0_460764cuda3std3__48unexpectE - _ZN40_INTERNAL_eb899c4a_4_k_cu_0d48a1e0_460764cuda3std6ranges3__45__cpo9iter_swapE)
_ZN40_INTERNAL_eb899c4a_4_k_cu_0d48a1e0_460764cuda3std6ranges3__45__cpo9iter_swapE:
	.zero		1
	.type		_ZN40_INTERNAL_eb899c4a_4_k_cu_0d48a1e0_460764cuda3std3__48unexpectE,@object
	.size		_ZN40_INTERNAL_eb899c4a_4_k_cu_0d48a1e0_460764cuda3std3__48unexpectE,(_ZN40_INTERNAL_eb899c4a_4_k_cu_0d48a1e0_460766thrust24THRUST_300001_SM_1000_NS6system6detail10sequential3seqE - _ZN40_INTERNAL_eb899c4a_4_k_cu_0d48a1e0_460764cuda3std3__48unexpectE)
_ZN40_INTERNAL_eb899c4a_4_k_cu_0d48a1e0_460764cuda3std3__48unexpectE:
	.zero		1
	.type		_ZN40_INTERNAL_eb899c4a_4_k_cu_0d48a1e0_460766thrust24THRUST_300001_SM_1000_NS6system6detail10sequential3seqE,@object
	.size		_ZN40_INTERNAL_eb899c4a_4_k_cu_0d48a1e0_460766thrust24THRUST_300001_SM_1000_NS6system6detail10sequential3seqE,(.L_29 - _ZN40_INTERNAL_eb899c4a_4_k_cu_0d48a1e0_460766thrust24THRUST_300001_SM_1000_NS6system6detail10sequential3seqE)
_ZN40_INTERNAL_eb899c4a_4_k_cu_0d48a1e0_460766thrust24THRUST_300001_SM_1000_NS6system6detail10sequential3seqE:
	.zero		1
.L_29:


//--------------------- .nv.constant0._ZN3cub18CUB_300001_SM_10006detail11EmptyKernelIvEEvv --------------------------
	.section	.nv.constant0._ZN3cub18CUB_300001_SM_10006detail11EmptyKernelIvEEvv,"a",@progbits
	.sectionflags	@""
	.align	4
.nv.constant0._ZN3cub18CUB_300001_SM_10006detail11EmptyKernelIvEEvv:
	.zero		896


//--------------------- SYMBOLS --------------------------

	.type		.nv.reservedSmem.offset0,@object
	.size		.nv.reservedSmem.offset0,0x4
